	.headerflags	@"EF_CUDA_TEXMODE_UNIFIED EF_CUDA_64BIT_ADDRESS EF_CUDA_ACCELERATORS EF_CUDA_SM90 EF_CUDA_VIRTUAL_SM(EF_CUDA_SM90)"
	.elftype	@"ET_EXEC"


//--------------------- .nv.info                  --------------------------
	.section	.nv.info,"",@"SHT_CUDA_INFO"
	.align	4


	//----- nvinfo : EIATTR_REGCOUNT
	.align		4
        /*0000*/ 	.byte	0x04, 0x2f
        /*0002*/ 	.short	(.L_1 - .L_0)
	.align		4
.L_0:
        /*0004*/ 	.word	index@(triton_poi_fused_convolution_6)
        /*0008*/ 	.word	0x0000000c


	//----- nvinfo : EIATTR_MIN_STACK_SIZE
	.align		4
.L_1:
        /*000c*/ 	.byte	0x04, 0x12
        /*000e*/ 	.short	(.L_3 - .L_2)
	.align		4
.L_2:
        /*0010*/ 	.word	index@(triton_poi_fused_convolution_6)
        /*0014*/ 	.word	0x00000000


	//----- nvinfo : EIATTR_FRAME_SIZE
	.align		4
.L_3:
        /*0018*/ 	.byte	0x04, 0x11
        /*001a*/ 	.short	(.L_5 - .L_4)
	.align		4
.L_4:
        /*001c*/ 	.word	index@(triton_poi_fused_convolution_6)
        /*0020*/ 	.word	0x00000000


	//----- nvinfo : EIATTR_MIN_STACK_SIZE
	.align		4
.L_5:
        /*0024*/ 	.byte	0x04, 0x12
        /*0026*/ 	.short	(.L_7 - .L_6)
	.align		4
.L_6:
        /*0028*/ 	.word	index@(triton_poi_fused_convolution_6)
        /*002c*/ 	.word	0x00000000
.L_7:


//--------------------- .nv.info.triton_poi_fused_convolution_6 --------------------------
	.section	.nv.info.triton_poi_fused_convolution_6,"",@"SHT_CUDA_INFO"
	.sectionflags	@""
	.align	4


	//----- nvinfo : EIATTR_CUDA_API_VERSION
	.align		4
        /*0000*/ 	.byte	0x04, 0x37
        /*0002*/ 	.short	(.L_9 - .L_8)
.L_8:
        /*0004*/ 	.word	0x0000007c


	//----- nvinfo : EIATTR_KPARAM_INFO
	.align		4
.L_9:
        /*0008*/ 	.byte	0x04, 0x17
        /*000a*/ 	.short	(.L_11 - .L_10)
.L_10:
        /*000c*/ 	.word	0x00000000
        /*0010*/ 	.short	0x0002
        /*0012*/ 	.short	0x0010
        /*0014*/ 	.byte	0x00, 0xf0, 0x11, 0x00


	//----- nvinfo : EIATTR_KPARAM_INFO
	.align		4
.L_11:
        /*0018*/ 	.byte	0x04, 0x17
        /*001a*/ 	.short	(.L_13 - .L_12)
.L_12:
        /*001c*/ 	.word	0x00000000
        /*0020*/ 	.short	0x0001
        /*0022*/ 	.short	0x0008
        /*0024*/ 	.byte	0x00, 0xf4, 0x21, 0x00


	//----- nvinfo : EIATTR_KPARAM_INFO
	.align		4
.L_13:
        /*0028*/ 	.byte	0x04, 0x17
        /*002a*/ 	.short	(.L_15 - .L_14)
.L_14:
        /*002c*/ 	.word	0x00000000
        /*0030*/ 	.short	0x0000
        /*0032*/ 	.short	0x0000
        /*0034*/ 	.byte	0x00, 0xf4, 0x21, 0x00


	//----- nvinfo : EIATTR_SPARSE_MMA_MASK
	.align		4
.L_15:
        /*0038*/ 	.byte	0x03, 0x50
        /*003a*/ 	.short	0x0000


	//----- nvinfo : EIATTR_MAXREG_COUNT
	.align		4
        /*003c*/ 	.byte	0x03, 0x1b
        /*003e*/ 	.short	0x00ff


	//----- nvinfo : EIATTR_EXIT_INSTR_OFFSETS
	.align		4
        /*0040*/ 	.byte	0x04, 0x1c
        /*0042*/ 	.short	(.L_17 - .L_16)


	//   ....[0]....
.L_16:
        /*0044*/ 	.word	0x00000170


	//   ....[1]....
        /*0048*/ 	.word	0x00000190


	//----- nvinfo : EIATTR_REQNTID
	.align		4
.L_17:
        /*004c*/ 	.byte	0x04, 0x10
        /*004e*/ 	.short	(.L_19 - .L_18)
.L_18:
        /*0050*/ 	.word	0x00000020
        /*0054*/ 	.word	0x00000001
        /*0058*/ 	.word	0x00000001


	//----- nvinfo : EIATTR_CBANK_PARAM_SIZE
	.align		4
.L_19:
        /*005c*/ 	.byte	0x03, 0x19
        /*005e*/ 	.short	0x0014


	//----- nvinfo : EIATTR_PARAM_CBANK
	.align		4
        /*0060*/ 	.byte	0x04, 0x0a
        /*0062*/ 	.short	(.L_21 - .L_20)
	.align		4
.L_20:
        /*0064*/ 	.word	index@(.nv.constant0.triton_poi_fused_convolution_6)
        /*0068*/ 	.short	0x0210
        /*006a*/ 	.short	0x0014


	//----- nvinfo : EIATTR_SW_WAR
	.align		4
.L_21:
        /*006c*/ 	.byte	0x04, 0x36
        /*006e*/ 	.short	(.L_23 - .L_22)
.L_22:
        /*0070*/ 	.word	0x00000008
.L_23:


//--------------------- .nv.callgraph             --------------------------
	.section	.nv.callgraph,"",@"SHT_CUDA_CALLGRAPH"
	.align	4
	.sectionentsize	8
	.align		4
        /*0000*/ 	.word	0x00000000
	.align		4
        /*0004*/ 	.word	0xffffffff
	.align		4
        /*0008*/ 	.word	0x00000000
	.align		4
        /*000c*/ 	.word	0xfffffffe
	.align		4
        /*0010*/ 	.word	0x00000000
	.align		4
        /*0014*/ 	.word	0xfffffffd
	.align		4
        /*0018*/ 	.word	0x00000000
	.align		4
        /*001c*/ 	.word	0xfffffffc


//--------------------- .text.triton_poi_fused_convolution_6 --------------------------
	.section	.text.triton_poi_fused_convolution_6,"ax",@progbits
	.align	128
        .global         triton_poi_fused_convolution_6
        .type           triton_poi_fused_convolution_6,@function
        .size           triton_poi_fused_convolution_6,(.L_x_1 - triton_poi_fused_convolution_6)
        .other          triton_poi_fused_convolution_6,@"STO_CUDA_ENTRY STV_DEFAULT"
triton_poi_fused_convolution_6:
.text.triton_poi_fused_convolution_6:
[----:B------:R-:W0:Y:S02]  /*0000*/  LDC R1, c[0x0][0x28] ;  /* 0x00000a00ff017b82 */ /* 0x000e240000000800 */
[----:B------:R-:W1:Y:S01]  /*0010*/  S2R R8, SR_TID.X ;  /* 0x0000000000087919 */ /* 0x000e620000002100 */
[----:B------:R-:W2:Y:S01]  /*0020*/  LDC.64 R4, c[0x0][0x218] ;  /* 0x00008600ff047b82 */ /* 0x000ea20000000a00 */
[----:B------:R-:W-:Y:S01]  /*0030*/  ULDC.64 UR4, c[0x0][0x208] ;  /* 0x0000820000047ab9 */ /* 0x000fe20000000a00 */
[----:B------:R-:W3:Y:S06]  /*0040*/  S2R R7, SR_CTAID.X ;  /* 0x0000000000077919 */ /* 0x000eec0000002500 */
[----:B------:R-:W4:Y:S01]  /*0050*/  LDC.64 R2, c[0x0][0x210] ;  /* 0x00008400ff027b82 */ /* 0x000f220000000a00 */
[----:B-1----:R-:W-:-:S02]  /*0060*/  LOP3.LUT R0, R8, 0x7, RZ, 0xc0, !PT ;  /* 0x0000000708007812 */ /* 0x002fc400078ec0ff */
[----:B---3--:R-:W-:-:S03]  /*0070*/  SHF.R.U32.HI R6, RZ, 0x1c, R7 ;  /* 0x0000001cff067819 */ /* 0x008fc60000011607 */
[----:B------:R-:W-:Y:S01]  /*0080*/  IMAD R7, R7, 0x8, R0 ;  /* 0x0000000807077824 */ /* 0x000fe200078e0200 */
[----:B------:R-:W-:-:S03]  /*0090*/  SGXT.U32 R0, R6, 0x1 ;  /* 0x000000010600781a */ /* 0x000fc60000000000 */
[C---:B----4-:R-:W-:Y:S01]  /*00a0*/  IMAD.WIDE R2, R7.reuse, 0x4, R2 ;  /* 0x0000000407027825 */ /* 0x050fe200078e0202 */
[----:B------:R-:W-:-:S03]  /*00b0*/  ISETP.GE.AND P0, PT, R7, 0x8, PT ;  /* 0x000000080700780c */ /* 0x000fc60003f06270 */
[----:B------:R-:W-:-:S05]  /*00c0*/  IMAD.IADD R0, R7, 0x1, R0 ;  /* 0x0000000107007824 */ /* 0x000fca00078e0200 */
[----:B------:R-:W-:-:S04]  /*00d0*/  LOP3.LUT R0, R0, 0xfffffffe, RZ, 0xc0, !PT ;  /* 0xfffffffe00007812 */ /* 0x000fc800078ec0ff */
[----:B------:R-:W-:Y:S01]  /*00e0*/  IADD3 R9, R7, -R0, RZ ;  /* 0x8000000007097210 */ /* 0x000fe20007ffe0ff */
[----:B------:R-:W-:-:S04]  /*00f0*/  IMAD.MOV.U32 R0, RZ, RZ, RZ ;  /* 0x000000ffff007224 */ /* 0x000fc800078e00ff */
[----:B--2---:R-:W-:Y:S01]  /*0100*/  IMAD.WIDE R4, R9, 0x4, R4 ;  /* 0x0000000409047825 */ /* 0x004fe200078e0204 */
[----:B------:R-:W-:Y:S01]  /*0110*/  HFMA2.MMA R9, -RZ, RZ, 0, 0 ;  /* 0x00000000ff097435 */ /* 0x000fe200000001ff */
[----:B------:R-:W2:Y:S09]  /*0120*/  @!P0 LDG.E R0, desc[UR4][R2.64] ;  /* 0x0000000402008981 */ /* 0x000eb2000c1e1900 */
[----:B------:R-:W2:Y:S01]  /*0130*/  @!P0 LDG.E.EL R9, desc[UR4][R4.64] ;  /* 0x0000000404098981 */ /* 0x000ea2000c2e1900 */
[----:B------:R-:W-:-:S04]  /*0140*/  LOP3.LUT P0, RZ, R8, 0x18, RZ, 0xc0, !PT ;  /* 0x0000001808ff7812 */ /* 0x000fc8000780c0ff */
[----:B------:R-:W-:Y:S01]  /*0150*/  ISETP.LT.AND P0, PT, R7, 0x8, !P0 ;  /* 0x000000080700780c */ /* 0x000fe20004701270 */
[----:B--2---:R-:W-:-:S12]  /*0160*/  FADD R9, R9, R0 ;  /* 0x0000000009097221 */ /* 0x004fd80000000000 */
[----:B------:R-:W-:Y:S05]  /*0170*/  @!P0 EXIT ;  /* 0x000000000000894d */ /* 0x000fea0003800000 */
[----:B------:R-:W-:Y:S01]  /*0180*/  STG.E desc[UR4][R2.64], R9 ;  /* 0x0000000902007986 */ /* 0x000fe2000c101904 */
[----:B------:R-:W-:Y:S05]  /*0190*/  EXIT ;  /* 0x000000000000794d */ /* 0x000fea0003800000 */
.L_x_0:
[----:B------:R-:W-:-:S00]  /*01a0*/  BRA `(.L_x_0) ;  /* 0xfffffffc00fc7947 */ /* 0x000fc0000383ffff */
[----:B------:R-:W-:-:S00]  /*01b0*/  NOP ;  /* 0x0000000000007918 */ /* 0x000fc00000000000 */
        /* <DEDUP_REMOVED lines=12> */
.L_x_1:


//--------------------- .nv.constant0.triton_poi_fused_convolution_6 --------------------------
	.section	.nv.constant0.triton_poi_fused_convolution_6,"a",@progbits
	.sectionflags	@""
	.align	4
.nv.constant0.triton_poi_fused_convolution_6:
	.zero		548
